	.version 1.4
	.target sm_10, map_f64_to_f32
	// compiled with /usr/local/cuda-5.0/open64/lib//be
	// nvopencc 4.1 built on 2012-09-21

	//-----------------------------------------------------------
	// Compiling /tmp/tmpxft_00003aa1_00000000-9_maxPoly.cpp3.i (/tmp/ccBI#.k578vI)
	//-----------------------------------------------------------

	//-----------------------------------------------------------
	// Options:
	//-----------------------------------------------------------
	//  Target:ptx, ISA:sm_10, Endian:little, Pointer Size:64
	//  -O3	(Optimization level)
	//  -g0	(Debug level)
	//  -m2	(Report advisories)
	//-----------------------------------------------------------

	.file	1	"<command-line>"
	.file	2	"/tmp/tmpxft_00003aa1_00000000-8_maxPoly.cudafe2.gpu"
	.file	3	"/usr/lib/gcc/x86_64-redhat-linux/4.4.7/include/stddef.h"
	.file	4	"/usr/local/cuda-5.0/bin/../include/crt/device_runtime.h"
	.file	5	"/usr/local/cuda-5.0/bin/../include/host_defines.h"
	.file	6	"/usr/local/cuda-5.0/bin/../include/builtin_types.h"
	.file	7	"/usr/local/cuda-5.0/bin/../include/device_types.h"
	.file	8	"/usr/local/cuda-5.0/bin/../include/driver_types.h"
	.file	9	"/usr/local/cuda-5.0/bin/../include/surface_types.h"
	.file	10	"/usr/local/cuda-5.0/bin/../include/texture_types.h"
	.file	11	"/usr/local/cuda-5.0/bin/../include/vector_types.h"
	.file	12	"/usr/local/cuda-5.0/bin/../include/device_launch_parameters.h"
	.file	13	"/usr/local/cuda-5.0/bin/../include/crt/storage_class.h"
	.file	14	"maxPoly.cu"
	.file	15	"/usr/local/cuda-5.0/bin/../include/common_functions.h"
	.file	16	"/usr/local/cuda-5.0/bin/../include/math_functions.h"
	.file	17	"/usr/local/cuda-5.0/bin/../include/math_constants.h"
	.file	18	"/usr/local/cuda-5.0/bin/../include/device_functions.h"
	.file	19	"/usr/local/cuda-5.0/bin/../include/sm_11_atomic_functions.h"
	.file	20	"/usr/local/cuda-5.0/bin/../include/sm_12_atomic_functions.h"
	.file	21	"/usr/local/cuda-5.0/bin/../include/sm_13_double_functions.h"
	.file	22	"/usr/local/cuda-5.0/bin/../include/sm_20_atomic_functions.h"
	.file	23	"/usr/local/cuda-5.0/bin/../include/sm_35_atomic_functions.h"
	.file	24	"/usr/local/cuda-5.0/bin/../include/sm_20_intrinsics.h"
	.file	25	"/usr/local/cuda-5.0/bin/../include/sm_30_intrinsics.h"
	.file	26	"/usr/local/cuda-5.0/bin/../include/sm_35_intrinsics.h"
	.file	27	"/usr/local/cuda-5.0/bin/../include/surface_functions.h"
	.file	28	"/usr/local/cuda-5.0/bin/../include/texture_fetch_functions.h"
	.file	29	"/usr/local/cuda-5.0/bin/../include/texture_indirect_functions.h"
	.file	30	"/usr/local/cuda-5.0/bin/../include/surface_indirect_functions.h"
	.file	31	"/usr/local/cuda-5.0/bin/../include/math_functions_dbl_ptx1.h"


	.entry _Z7maxPolydPKddiPd (
		.param .f64 __cudaparm__Z7maxPolydPKddiPd_x0,
		.param .u64 __cudaparm__Z7maxPolydPKddiPd_coef,
		.param .f64 __cudaparm__Z7maxPolydPKddiPd_tol,
		.param .s32 __cudaparm__Z7maxPolydPKddiPd_nParam,
		.param .u64 __cudaparm__Z7maxPolydPKddiPd_argMax)
	{
	.reg .u16 %rh<4>;
	.reg .u32 %r<6>;
	.reg .u64 %rd<9>;
	.reg .f32 %f<6>;
	.reg .f64 %fd<15>;
	.reg .pred %p<5>;
	.loc	14	4	0
$LDWbegin__Z7maxPolydPKddiPd:
	mov.u16 	%rh1, %ctaid.x;
	mov.u16 	%rh2, %ntid.x;
	mul.wide.u16 	%r1, %rh1, %rh2;
	cvt.u32.u16 	%r2, %tid.x;
	add.u32 	%r3, %r2, %r1;
	ld.param.s32 	%r4, [__cudaparm__Z7maxPolydPKddiPd_nParam];
	setp.gt.s32 	%p1, %r4, %r3;
	@%p1 bra 	$Lt_0_2306;
	bra.uni 	$LBB9__Z7maxPolydPKddiPd;
$Lt_0_2306:
	.loc	14	15	0
	ld.param.f64 	%fd1, [__cudaparm__Z7maxPolydPKddiPd_x0];
	ld.param.f64 	%fd2, [__cudaparm__Z7maxPolydPKddiPd_tol];
	mov.f64 	%fd3, 0d3ff0000000000000;	// 1
	add.f64 	%fd4, %fd2, %fd3;
	setp.lt.f64 	%p2, %fd2, %fd4;
	@!%p2 bra 	$Lt_0_3586;
	cvt.s64.s32 	%rd1, %r3;
	mul.wide.s32 	%rd2, %r3, 8;
	ld.param.u64 	%rd3, [__cudaparm__Z7maxPolydPKddiPd_coef];
	add.u64 	%rd4, %rd3, %rd2;
	ld.global.f64 	%fd5, [%rd4+0];
	add.f64 	%fd6, %fd5, %fd5;
$Lt_0_3074:
	.loc	14	21	0
	mov.f64 	%fd7, 0d4002666666666666;	// 2.3
	mad.rn.f64 	%fd8, %fd1, %fd6, %fd7;
	.loc	14	30	0
	cvt.rn.f32.f64 	%f1, %fd8;
	cvt.rn.f32.f64 	%f2, %fd6;
	div.full.f32 	%f3, %f1, %f2;
	cvt.f64.f32 	%fd9, %f3;
	sub.f64 	%fd10, %fd1, %fd9;
	sub.f64 	%fd11, %fd10, %fd1;
	abs.f64 	%fd12, %fd11;
	cvt.rn.f32.f64 	%f4, %fd12;
	cvt.f64.f32 	%fd13, %f4;
	.loc	14	31	0
	mov.f64 	%fd1, %fd10;
	.loc	14	15	0
	ld.param.f64 	%fd2, [__cudaparm__Z7maxPolydPKddiPd_tol];
	.loc	14	31	0
	setp.gt.f64 	%p3, %fd13, %fd2;
	@%p3 bra 	$Lt_0_3074;
	bra.uni 	$Lt_0_2562;
$Lt_0_3586:
	cvt.s64.s32 	%rd5, %r3;
	mul.wide.s32 	%rd2, %r3, 8;
$Lt_0_2562:
	.loc	14	36	0
	ld.param.u64 	%rd6, [__cudaparm__Z7maxPolydPKddiPd_argMax];
	add.u64 	%rd7, %rd6, %rd2;
	st.global.f64 	[%rd7+0], %fd1;
$LBB9__Z7maxPolydPKddiPd:
	.loc	14	39	0
	exit;
$LDWend__Z7maxPolydPKddiPd:
	} // _Z7maxPolydPKddiPd



// ===== COMPILED SASS (sm_100) =====

	.target	sm_100

	.elftype	@"ET_EXEC"


//--------------------- .note.nv.tkinfo           --------------------------
	.section	.note.nv.tkinfo,"",@"SHT_NOTE"
	.sectionflags	@"SHF_NOTE_NV_TKINFO"
	.tkinfo
        /*0018*/ 	.word	0x00000002
        /*0030*/ 	.string	""
        /*0030*/ 	.string	"ptxas"
        /*0030*/ 	.string	"Cuda compilation tools, release 13.0, V13.0.88"
        /*0030*/ 	.string	"Build cuda_13.0.r13.0/compiler.36424714_0"
        /*0030*/ 	.string	"-arch sm_100 "



//--------------------- .note.nv.cuinfo           --------------------------
	.section	.note.nv.cuinfo,"",@"SHT_NOTE"
	.sectionflags	@"SHF_NOTE_NV_CUINFO"
        /*0018*/ 	.short	0x0002
        /*001a*/ 	.short	0x000a
        /*001c*/ 	.short	0x0082
	.zero		2


//--------------------- .nv.info                  --------------------------
	.section	.nv.info,"",@"SHT_CUDA_INFO"
	.align	4


	//----- nvinfo : EIATTR_REGCOUNT
	.align		4
        /*0000*/ 	.byte	0x04, 0x2f
        /*0002*/ 	.short	(.L_1 - .L_0)
	.align		4
.L_0:
        /*0004*/ 	.word	index@(_Z7maxPolydPKddiPd)
        /*0008*/ 	.word	0x00000014


	//----- nvinfo : EIATTR_FRAME_SIZE
	.align		4
.L_1:
        /*000c*/ 	.byte	0x04, 0x11
        /*000e*/ 	.short	(.L_3 - .L_2)
	.align		4
.L_2:
        /*0010*/ 	.word	index@(_Z7maxPolydPKddiPd)
        /*0014*/ 	.word	0x00000000


	//----- nvinfo : EIATTR_MIN_STACK_SIZE
	.align		4
.L_3:
        /*0018*/ 	.byte	0x04, 0x12
        /*001a*/ 	.short	(.L_5 - .L_4)
	.align		4
.L_4:
        /*001c*/ 	.word	index@(_Z7maxPolydPKddiPd)
        /*0020*/ 	.word	0x00000000
.L_5:


//--------------------- .nv.compat                --------------------------
	.section	.nv.compat,"",@"SHT_CUDA_COMPAT_INFO"
	.align	4
        /*0000*/ 	.byte	0x02, 0x09, 0x00, 0x00, 0x02, 0x02, 0x01, 0x00, 0x02, 0x05, 0x05, 0x00, 0x03, 0x07, 0x01, 0x01
        /*0010*/ 	.byte	0x02, 0x03, 0x00, 0x00, 0x02, 0x06, 0x01, 0x00, 0x04, 0x0b, 0x08, 0x00, 0x01, 0x00, 0x00, 0x00
        /*0020*/ 	.byte	0x00, 0x00, 0x00, 0x00


//--------------------- .nv.info._Z7maxPolydPKddiPd --------------------------
	.section	.nv.info._Z7maxPolydPKddiPd,"",@"SHT_CUDA_INFO"
	.sectionflags	@""
	.align	4


	//----- nvinfo : EIATTR_CUDA_API_VERSION
	.align		4
        /*0000*/ 	.byte	0x04, 0x37
        /*0002*/ 	.short	(.L_7 - .L_6)
.L_6:
        /*0004*/ 	.word	0x00000082


	//----- nvinfo : EIATTR_KPARAM_INFO
	.align		4
.L_7:
        /*0008*/ 	.byte	0x04, 0x17
        /*000a*/ 	.short	(.L_9 - .L_8)
.L_8:
        /*000c*/ 	.word	0x00000000
        /*0010*/ 	.short	0x0004
        /*0012*/ 	.short	0x0020
        /*0014*/ 	.byte	0x00, 0xf0, 0x21, 0x00


	//----- nvinfo : EIATTR_KPARAM_INFO
	.align		4
.L_9:
        /*0018*/ 	.byte	0x04, 0x17
        /*001a*/ 	.short	(.L_11 - .L_10)
.L_10:
        /*001c*/ 	.word	0x00000000
        /*0020*/ 	.short	0x0003
        /*0022*/ 	.short	0x0018
        /*0024*/ 	.byte	0x00, 0xf0, 0x11, 0x00


	//----- nvinfo : EIATTR_KPARAM_INFO
	.align		4
.L_11:
        /*0028*/ 	.byte	0x04, 0x17
        /*002a*/ 	.short	(.L_13 - .L_12)
.L_12:
        /*002c*/ 	.word	0x00000000
        /*0030*/ 	.short	0x0002
        /*0032*/ 	.short	0x0010
        /*0034*/ 	.byte	0x00, 0xf0, 0x21, 0x00


	//----- nvinfo : EIATTR_KPARAM_INFO
	.align		4
.L_13:
        /*0038*/ 	.byte	0x04, 0x17
        /*003a*/ 	.short	(.L_15 - .L_14)
.L_14:
        /*003c*/ 	.word	0x00000000
        /*0040*/ 	.short	0x0001
        /*0042*/ 	.short	0x0008
        /*0044*/ 	.byte	0x00, 0xf0, 0x21, 0x00


	//----- nvinfo : EIATTR_KPARAM_INFO
	.align		4
.L_15:
        /*0048*/ 	.byte	0x04, 0x17
        /*004a*/ 	.short	(.L_17 - .L_16)
.L_16:
        /*004c*/ 	.word	0x00000000
        /*0050*/ 	.short	0x0000
        /*0052*/ 	.short	0x0000
        /*0054*/ 	.byte	0x00, 0xf0, 0x21, 0x00


	//----- nvinfo : EIATTR_SPARSE_MMA_MASK
	.align		4
.L_17:
        /*0058*/ 	.byte	0x03, 0x50
        /*005a*/ 	.short	0x0000


	//----- nvinfo : EIATTR_MAXREG_COUNT
	.align		4
        /*005c*/ 	.byte	0x03, 0x1b
        /*005e*/ 	.short	0x00ff


	//----- nvinfo : EIATTR_MERCURY_ISA_VERSION
	.align		4
        /*0060*/ 	.byte	0x03, 0x5f
        /*0062*/ 	.short	0x0101


	//----- nvinfo : EIATTR_VRC_CTA_INIT_COUNT
	.align		4
        /*0064*/ 	.byte	0x02, 0x4a
	.zero		1
	.zero		1


	//----- nvinfo : EIATTR_EXIT_INSTR_OFFSETS
	.align		4
        /*0068*/ 	.byte	0x04, 0x1c
        /*006a*/ 	.short	(.L_19 - .L_18)


	//   ....[0]....
.L_18:
        /*006c*/ 	.word	0x000000a0


	//   ....[1]....
        /*0070*/ 	.word	0x00000340


	//----- nvinfo : EIATTR_CRS_STACK_SIZE
	.align		4
.L_19:
        /*0074*/ 	.byte	0x04, 0x1e
        /*0076*/ 	.short	(.L_21 - .L_20)
.L_20:
        /*0078*/ 	.word	0x00000000


	//----- nvinfo : EIATTR_CBANK_PARAM_SIZE
	.align		4
.L_21:
        /*007c*/ 	.byte	0x03, 0x19
        /*007e*/ 	.short	0x0028


	//----- nvinfo : EIATTR_PARAM_CBANK
	.align		4
        /*0080*/ 	.byte	0x04, 0x0a
        /*0082*/ 	.short	(.L_23 - .L_22)
	.align		4
.L_22:
        /*0084*/ 	.word	index@(.nv.constant0._Z7maxPolydPKddiPd)
        /*0088*/ 	.short	0x0380
        /*008a*/ 	.short	0x0028


	//----- nvinfo : EIATTR_SW_WAR
	.align		4
.L_23:
        /*008c*/ 	.byte	0x04, 0x36
        /*008e*/ 	.short	(.L_25 - .L_24)
.L_24:
        /*0090*/ 	.word	0x00000008
.L_25:


//--------------------- .nv.callgraph             --------------------------
	.section	.nv.callgraph,"",@"SHT_CUDA_CALLGRAPH"
	.align	4
	.sectionentsize	8
	.align		4
        /*0000*/ 	.word	0x00000000
	.align		4
        /*0004*/ 	.word	0xffffffff
	.align		4
        /*0008*/ 	.word	0x00000000
	.align		4
        /*000c*/ 	.word	0xfffffffe
	.align		4
        /*0010*/ 	.word	0x00000000
	.align		4
        /*0014*/ 	.word	0xfffffffd
	.align		4
        /*0018*/ 	.word	0x00000000
	.align		4
        /*001c*/ 	.word	0xfffffffc


//--------------------- .text._Z7maxPolydPKddiPd  --------------------------
	.section	.text._Z7maxPolydPKddiPd,"ax",@progbits
	.align	128
.text._Z7maxPolydPKddiPd:
        .type           _Z7maxPolydPKddiPd,@function
        .size           _Z7maxPolydPKddiPd,(.L_x_5 - _Z7maxPolydPKddiPd)
        .other          _Z7maxPolydPKddiPd,@"STO_CUDA_ENTRY STV_DEFAULT"
_Z7maxPolydPKddiPd:
[----:B------:R-:W-:Y:S01]  /*0000*/  LDC R1, c[0x0][0x37c] ;  /* 0x0000df00ff017b82 */ /* 0x000fe20000000800 */
[----:B------:R-:W0:Y:S07]  /*0010*/  S2R R0, SR_TID.X ;  /* 0x0000000000007919 */ /* 0x000e2e0000002100 */
[----:B------:R-:W1:Y:S01]  /*0020*/  S2UR UR4, SR_CTAID.X ;  /* 0x00000000000479c3 */ /* 0x000e620000002500 */
[----:B------:R-:W2:Y:S07]  /*0030*/  LDCU UR5, c[0x0][0x398] ;  /* 0x00007300ff0577ac */ /* 0x000eae0008000800 */
[----:B------:R-:W3:Y:S01]  /*0040*/  LDC R3, c[0x0][0x360] ;  /* 0x0000d800ff037b82 */ /* 0x000ee20000000800 */
[----:B-1----:R-:W-:Y:S01]  /*0050*/  ULOP3.LUT UR4, UR4, 0xffff, URZ, 0xc0, !UPT ;  /* 0x0000ffff04047892 */ /* 0x002fe2000f8ec0ff */
[----:B0-----:R-:W-:-:S02]  /*0060*/  LOP3.LUT R0, R0, 0xffff, RZ, 0xc0, !PT ;  /* 0x0000ffff00007812 */ /* 0x001fc400078ec0ff */
[----:B---3--:R-:W-:-:S05]  /*0070*/  LOP3.LUT R3, R3, 0xffff, RZ, 0xc0, !PT ;  /* 0x0000ffff03037812 */ /* 0x008fca00078ec0ff */
[----:B------:R-:W-:-:S05]  /*0080*/  IMAD R0, R3, UR4, R0 ;  /* 0x0000000403007c24 */ /* 0x000fca000f8e0200 */
[----:B--2---:R-:W-:-:S13]  /*0090*/  ISETP.GE.AND P0, PT, R0, UR5, PT ;  /* 0x0000000500007c0c */ /* 0x004fda000bf06270 */
[----:B------:R-:W-:Y:S05]  /*00a0*/  @P0 EXIT ;  /* 0x000000000000094d */ /* 0x000fea0003800000 */
[----:B------:R-:W0:Y:S01]  /*00b0*/  LDC.64 R2, c[0x0][0x390] ;  /* 0x0000e400ff027b82 */ /* 0x000e220000000a00 */
[----:B------:R-:W1:Y:S01]  /*00c0*/  LDCU.64 UR6, c[0x0][0x380] ;  /* 0x00007000ff0677ac */ /* 0x000e620008000a00 */
[----:B------:R-:W2:Y:S01]  /*00d0*/  LDCU.64 UR4, c[0x0][0x358] ;  /* 0x00006b00ff0477ac */ /* 0x000ea20008000a00 */
[----:B-1----:R-:W-:Y:S02]  /*00e0*/  IMAD.U32 R6, RZ, RZ, UR6 ;  /* 0x00000006ff067e24 */ /* 0x002fe4000f8e00ff */
[----:B------:R-:W-:Y:S01]  /*00f0*/  IMAD.U32 R7, RZ, RZ, UR7 ;  /* 0x00000007ff077e24 */ /* 0x000fe2000f8e00ff */
[----:B0-----:R-:W-:-:S08]  /*0100*/  DADD R4, R2, 1 ;  /* 0x3ff0000002047429 */ /* 0x001fd00000000000 */
[----:B------:R-:W-:-:S14]  /*0110*/  DSETP.GT.AND P0, PT, R4, R2, PT ;  /* 0x000000020400722a */ /* 0x000fdc0003f04000 */
[----:B--2---:R-:W-:Y:S05]  /*0120*/  @!P0 BRA `(.L_x_0) ;  /* 0x0000000000708947 */ /* 0x004fea0003800000 */
[----:B------:R-:W0:Y:S01]  /*0130*/  LDCU.64 UR6, c[0x0][0x388] ;  /* 0x00007100ff0677ac */ /* 0x000e220008000a00 */
[----:B------:R-:W-:-:S03]  /*0140*/  IMAD.WIDE R4, R0, 0x8, RZ ;  /* 0x0000000800047825 */ /* 0x000fc600078e02ff */
[----:B0-----:R-:W-:-:S04]  /*0150*/  IADD3 R10, P0, PT, R4, UR6, RZ ;  /* 0x00000006040a7c10 */ /* 0x001fc8000ff1e0ff */
[----:B------:R-:W-:-:S05]  /*0160*/  IADD3.X R11, PT, PT, R5, UR7, RZ, P0, !PT ;  /* 0x00000007050b7c10 */ /* 0x000fca00087fe4ff */
[----:B------:R-:W2:Y:S01]  /*0170*/  LDG.E.64 R8, desc[UR4][R10.64] ;  /* 0x000000040a087981 */ /* 0x000ea2000c1e1b00 */
[----:B------:R-:W-:Y:S01]  /*0180*/  BSSY.RECONVERGENT B0, `(.L_x_1) ;  /* 0x0000015000007945 */ /* 0x000fe20003800200 */
[----:B------:R-:W-:Y:S01]  /*0190*/  UMOV UR6, 0x66666666 ;  /* 0x6666666600067882 */ /* 0x000fe20000000000 */
[----:B------:R-:W-:Y:S01]  /*01a0*/  UMOV UR7, 0x40026666 ;  /* 0x4002666600077882 */ /* 0x000fe20000000000 */
[----:B--2---:R-:W-:-:S06]  /*01b0*/  DADD R8, R8, R8 ;  /* 0x0000000008087229 */ /* 0x004fcc0000000008 */
[----:B------:R-:W0:Y:S02]  /*01c0*/  F2F.F32.F64 R0, R8 ;  /* 0x0000000800007310 */ /* 0x000e240000301000 */
[----:B0-----:R-:W-:-:S13]  /*01d0*/  FSETP.GT.FTZ.AND P0, PT, |R0|, 8.50705917302346158658e+37, PT ;  /* 0x7e8000000000780b */ /* 0x001fda0003f14200 */
[----:B------:R-:W-:-:S04]  /*01e0*/  @P0 FMUL.FTZ R0, R0, 0.25 ;  /* 0x3e80000000000820 */ /* 0x000fc80000410000 */
[----:B------:R0:W1:Y:S03]  /*01f0*/  MUFU.RCP R17, R0 ;  /* 0x0000000000117308 */ /* 0x0000660000001000 */
.L_x_2:
[----:B------:R-:W-:-:S06]  /*0200*/  DFMA R10, R8, R6, UR6 ;  /* 0x00000006080a7e2b */ /* 0x000fcc0008000006 */
[----:B0-----:R-:W0:Y:S02]  /*0210*/  F2F.F32.F64 R0, R10 ;  /* 0x0000000a00007310 */ /* 0x001e240000301000 */
[----:B0-----:R-:W-:-:S04]  /*0220*/  @P0 FMUL.FTZ R0, R0, 0.25 ;  /* 0x3e80000000000820 */ /* 0x001fc80000410000 */
[----:B-1----:R-:W-:-:S04]  /*0230*/  FMUL.FTZ R0, R17, R0 ;  /* 0x0000000011007220 */ /* 0x002fc80000410000 */
[----:B------:R-:W0:Y:S02]  /*0240*/  F2F.F64.F32 R12, R0 ;  /* 0x00000000000c7310 */ /* 0x000e240000201800 */
[----:B0-----:R-:W-:-:S08]  /*0250*/  DADD R12, -R12, R6 ;  /* 0x000000000c0c7229 */ /* 0x001fd00000000106 */
[----:B------:R-:W-:-:S10]  /*0260*/  DADD R14, R12, -R6 ;  /* 0x000000000c0e7229 */ /* 0x000fd40000000806 */
[----:B------:R-:W0:Y:S08]  /*0270*/  F2F.F32.F64 R14, |R14| ;  /* 0x4000000e000e7310 */ /* 0x000e300000301000 */
[----:B0-----:R-:W0:Y:S02]  /*0280*/  F2F.F64.F32 R6, R14 ;  /* 0x0000000e00067310 */ /* 0x001e240000201800 */
[----:B0-----:R-:W-:Y:S01]  /*0290*/  DSETP.GT.AND P1, PT, R6, R2, PT ;  /* 0x000000020600722a */ /* 0x001fe20003f24000 */
[----:B------:R-:W-:Y:S01]  /*02a0*/  MOV R6, R12 ;  /* 0x0000000c00067202 */ /* 0x000fe20000000f00 */
[----:B------:R-:W-:-:S12]  /*02b0*/  IMAD.MOV.U32 R7, RZ, RZ, R13 ;  /* 0x000000ffff077224 */ /* 0x000fd800078e000d */
[----:B------:R-:W-:Y:S05]  /*02c0*/  @P1 BRA `(.L_x_2) ;  /* 0xfffffffc00cc1947 */ /* 0x000fea000383ffff */
[----:B------:R-:W-:Y:S05]  /*02d0*/  BSYNC.RECONVERGENT B0 ;  /* 0x0000000000007941 */ /* 0x000fea0003800200 */
.L_x_1:
[----:B------:R-:W-:Y:S05]  /*02e0*/  BRA `(.L_x_3) ;  /* 0x0000000000047947 */ /* 0x000fea0003800000 */
.L_x_0:
[----:B------:R-:W-:-:S07]  /*02f0*/  IMAD.WIDE R4, R0, 0x8, RZ ;  /* 0x0000000800047825 */ /* 0x000fce00078e02ff */
.L_x_3:
[----:B------:R-:W0:Y:S02]  /*0300*/  LDCU.64 UR6, c[0x0][0x3a0] ;  /* 0x00007400ff0677ac */ /* 0x000e240008000a00 */
[----:B0-----:R-:W-:-:S04]  /*0310*/  IADD3 R2, P0, PT, R4, UR6, RZ ;  /* 0x0000000604027c10 */ /* 0x001fc8000ff1e0ff */
[----:B------:R-:W-:-:S05]  /*0320*/  IADD3.X R3, PT, PT, R5, UR7, RZ, P0, !PT ;  /* 0x0000000705037c10 */ /* 0x000fca00087fe4ff */
[----:B------:R-:W-:Y:S01]  /*0330*/  STG.E.64 desc[UR4][R2.64], R6 ;  /* 0x0000000602007986 */ /* 0x000fe2000c101b04 */
[----:B------:R-:W-:Y:S05]  /*0340*/  EXIT ;  /* 0x000000000000794d */ /* 0x000fea0003800000 */
.L_x_4:
[----:B------:R-:W-:-:S00]  /*0350*/  BRA `(.L_x_4) ;  /* 0xfffffffc00fc7947 */ /* 0x000fc0000383ffff */
[----:B------:R-:W-:-:S00]  /*0360*/  NOP ;  /* 0x0000000000007918 */ /* 0x000fc00000000000 */
        /* <DEDUP_REMOVED lines=9> */
.L_x_5:


//--------------------- .nv.shared.reserved.0     --------------------------
	.section	.nv.shared.reserved.0,"aw",@nobits
	.weak		__nv_reservedSMEM_offset_0_alias
	.size		__nv_reservedSMEM_offset_0_alias, 0, 64
	.other		__nv_reservedSMEM_offset_0_alias,@"STO_CUDA_RESERVED_SHARED STV_DEFAULT"
__nv_reservedSMEM_offset_0_alias:
	.zero		0
	.zero		64


//--------------------- .nv.constant0._Z7maxPolydPKddiPd --------------------------
	.section	.nv.constant0._Z7maxPolydPKddiPd,"a",@progbits
	.sectionflags	@""
	.align	4
.nv.constant0._Z7maxPolydPKddiPd:
	.zero		936


//--------------------- SYMBOLS --------------------------

	.type		.nv.reservedSmem.offset0,@object
	.size		.nv.reservedSmem.offset0,0x4
